	.headerflags	@"EF_CUDA_TEXMODE_UNIFIED EF_CUDA_64BIT_ADDRESS EF_CUDA_ACCELERATORS EF_CUDA_SM90 EF_CUDA_VIRTUAL_SM(EF_CUDA_SM90)"
	.elftype	@"ET_EXEC"


//--------------------- .nv.info                  --------------------------
	.section	.nv.info,"",@"SHT_CUDA_INFO"
	.align	4


	//----- nvinfo : EIATTR_REGCOUNT
	.align		4
        /*0000*/ 	.byte	0x04, 0x2f
        /*0002*/ 	.short	(.L_1 - .L_0)
	.align		4
.L_0:
        /*0004*/ 	.word	index@(triton_poi_fused_mul_0)
        /*0008*/ 	.word	0x0000000a


	//----- nvinfo : EIATTR_MIN_STACK_SIZE
	.align		4
.L_1:
        /*000c*/ 	.byte	0x04, 0x12
        /*000e*/ 	.short	(.L_3 - .L_2)
	.align		4
.L_2:
        /*0010*/ 	.word	index@(triton_poi_fused_mul_0)
        /*0014*/ 	.word	0x00000000


	//----- nvinfo : EIATTR_FRAME_SIZE
	.align		4
.L_3:
        /*0018*/ 	.byte	0x04, 0x11
        /*001a*/ 	.short	(.L_5 - .L_4)
	.align		4
.L_4:
        /*001c*/ 	.word	index@(triton_poi_fused_mul_0)
        /*0020*/ 	.word	0x00000000


	//----- nvinfo : EIATTR_MIN_STACK_SIZE
	.align		4
.L_5:
        /*0024*/ 	.byte	0x04, 0x12
        /*0026*/ 	.short	(.L_7 - .L_6)
	.align		4
.L_6:
        /*0028*/ 	.word	index@(triton_poi_fused_mul_0)
        /*002c*/ 	.word	0x00000000
.L_7:


//--------------------- .nv.info.triton_poi_fused_mul_0 --------------------------
	.section	.nv.info.triton_poi_fused_mul_0,"",@"SHT_CUDA_INFO"
	.sectionflags	@""
	.align	4


	//----- nvinfo : EIATTR_CUDA_API_VERSION
	.align		4
        /*0000*/ 	.byte	0x04, 0x37
        /*0002*/ 	.short	(.L_9 - .L_8)
.L_8:
        /*0004*/ 	.word	0x0000007c


	//----- nvinfo : EIATTR_KPARAM_INFO
	.align		4
.L_9:
        /*0008*/ 	.byte	0x04, 0x17
        /*000a*/ 	.short	(.L_11 - .L_10)
.L_10:
        /*000c*/ 	.word	0x00000000
        /*0010*/ 	.short	0x0002
        /*0012*/ 	.short	0x0010
        /*0014*/ 	.byte	0x00, 0xf0, 0x11, 0x00


	//----- nvinfo : EIATTR_KPARAM_INFO
	.align		4
.L_11:
        /*0018*/ 	.byte	0x04, 0x17
        /*001a*/ 	.short	(.L_13 - .L_12)
.L_12:
        /*001c*/ 	.word	0x00000000
        /*0020*/ 	.short	0x0001
        /*0022*/ 	.short	0x0008
        /*0024*/ 	.byte	0x00, 0xf4, 0x21, 0x00


	//----- nvinfo : EIATTR_KPARAM_INFO
	.align		4
.L_13:
        /*0028*/ 	.byte	0x04, 0x17
        /*002a*/ 	.short	(.L_15 - .L_14)
.L_14:
        /*002c*/ 	.word	0x00000000
        /*0030*/ 	.short	0x0000
        /*0032*/ 	.short	0x0000
        /*0034*/ 	.byte	0x00, 0xf4, 0x21, 0x00


	//----- nvinfo : EIATTR_SPARSE_MMA_MASK
	.align		4
.L_15:
        /*0038*/ 	.byte	0x03, 0x50
        /*003a*/ 	.short	0x0000


	//----- nvinfo : EIATTR_MAXREG_COUNT
	.align		4
        /*003c*/ 	.byte	0x03, 0x1b
        /*003e*/ 	.short	0x00ff


	//----- nvinfo : EIATTR_EXIT_INSTR_OFFSETS
	.align		4
        /*0040*/ 	.byte	0x04, 0x1c
        /*0042*/ 	.short	(.L_17 - .L_16)


	//   ....[0]....
.L_16:
        /*0044*/ 	.word	0x00000110


	//   ....[1]....
        /*0048*/ 	.word	0x00000150


	//----- nvinfo : EIATTR_REQNTID
	.align		4
.L_17:
        /*004c*/ 	.byte	0x04, 0x10
        /*004e*/ 	.short	(.L_19 - .L_18)
.L_18:
        /*0050*/ 	.word	0x00000080
        /*0054*/ 	.word	0x00000001
        /*0058*/ 	.word	0x00000001


	//----- nvinfo : EIATTR_CRS_STACK_SIZE
	.align		4
.L_19:
        /*005c*/ 	.byte	0x04, 0x1e
        /*005e*/ 	.short	(.L_21 - .L_20)
.L_20:
        /*0060*/ 	.word	0x00000000


	//----- nvinfo : EIATTR_CBANK_PARAM_SIZE
	.align		4
.L_21:
        /*0064*/ 	.byte	0x03, 0x19
        /*0066*/ 	.short	0x0014


	//----- nvinfo : EIATTR_PARAM_CBANK
	.align		4
        /*0068*/ 	.byte	0x04, 0x0a
        /*006a*/ 	.short	(.L_23 - .L_22)
	.align		4
.L_22:
        /*006c*/ 	.word	index@(.nv.constant0.triton_poi_fused_mul_0)
        /*0070*/ 	.short	0x0210
        /*0072*/ 	.short	0x0014


	//----- nvinfo : EIATTR_SW_WAR
	.align		4
.L_23:
        /*0074*/ 	.byte	0x04, 0x36
        /*0076*/ 	.short	(.L_25 - .L_24)
.L_24:
        /*0078*/ 	.word	0x00000008
.L_25:


//--------------------- .nv.callgraph             --------------------------
	.section	.nv.callgraph,"",@"SHT_CUDA_CALLGRAPH"
	.align	4
	.sectionentsize	8
	.align		4
        /*0000*/ 	.word	0x00000000
	.align		4
        /*0004*/ 	.word	0xffffffff
	.align		4
        /*0008*/ 	.word	0x00000000
	.align		4
        /*000c*/ 	.word	0xfffffffe
	.align		4
        /*0010*/ 	.word	0x00000000
	.align		4
        /*0014*/ 	.word	0xfffffffd
	.align		4
        /*0018*/ 	.word	0x00000000
	.align		4
        /*001c*/ 	.word	0xfffffffc


//--------------------- .text.triton_poi_fused_mul_0 --------------------------
	.section	.text.triton_poi_fused_mul_0,"ax",@progbits
	.align	128
        .global         triton_poi_fused_mul_0
        .type           triton_poi_fused_mul_0,@function
        .size           triton_poi_fused_mul_0,(.L_x_3 - triton_poi_fused_mul_0)
        .other          triton_poi_fused_mul_0,@"STO_CUDA_ENTRY STV_DEFAULT"
triton_poi_fused_mul_0:
.text.triton_poi_fused_mul_0:
[----:B------:R-:W0:Y:S02]  /*0000*/  LDC R1, c[0x0][0x28] ;  /* 0x00000a00ff017b82 */ /* 0x000e240000000800 */
[----:B------:R-:W1:Y:S01]  /*0010*/  S2R R0, SR_TID.X ;  /* 0x0000000000007919 */ /* 0x000e620000002100 */
[----:B------:R-:W2:Y:S01]  /*0020*/  LDC.64 R4, c[0x0][0x218] ;  /* 0x00008600ff047b82 */ /* 0x000ea20000000a00 */
[----:B------:R-:W-:Y:S01]  /*0030*/  ULDC.64 UR4, c[0x0][0x208] ;  /* 0x0000820000047ab9 */ /* 0x000fe20000000a00 */
[----:B------:R-:W-:Y:S01]  /*0040*/  BSSY B0, `(.L_x_0) ;  /* 0x000000c000007945 */ /* 0x000fe20003800000 */
[----:B------:R-:W3:Y:S01]  /*0050*/  S2R R7, SR_CTAID.X ;  /* 0x0000000000077919 */ /* 0x000ee20000002500 */
[----:B------:R-:W-:Y:S02]  /*0060*/  CS2R R2, SRZ ;  /* 0x0000000000027805 */ /* 0x000fe4000001ff00 */
[----:B-1----:R-:W-:-:S04]  /*0070*/  SHF.L.U32 R0, R0, 0x1, RZ ;  /* 0x0000000100007819 */ /* 0x002fc800000006ff */
[----:B------:R-:W-:-:S04]  /*0080*/  LOP3.LUT R0, R0, 0xfe, RZ, 0xc0, !PT ;  /* 0x000000fe00007812 */ /* 0x000fc800078ec0ff */
[----:B---3--:R-:W-:-:S04]  /*0090*/  LEA R7, R7, R0, 0x8 ;  /* 0x0000000007077211 */ /* 0x008fc800078e40ff */
[C---:B------:R-:W-:Y:S01]  /*00a0*/  ISETP.GE.AND P0, PT, R7.reuse, 0x100, PT ;  /* 0x000001000700780c */ /* 0x040fe20003f06270 */
[----:B--2---:R-:W-:-:S12]  /*00b0*/  IMAD.WIDE R4, R7, 0x4, R4 ;  /* 0x0000000407047825 */ /* 0x004fd800078e0204 */
[----:B------:R-:W-:Y:S05]  /*00c0*/  @P0 BRA `(.L_x_1) ;  /* 0x00000000000c0947 */ /* 0x000fea0003800000 */
[----:B------:R-:W1:Y:S02]  /*00d0*/  LDC.64 R2, c[0x0][0x210] ;  /* 0x00008400ff027b82 */ /* 0x000e640000000a00 */
[----:B-1----:R-:W-:-:S06]  /*00e0*/  IMAD.WIDE R2, R7, 0x4, R2 ;  /* 0x0000000407027825 */ /* 0x002fcc00078e0202 */
[----:B------:R-:W5:Y:S02]  /*00f0*/  LDG.E.64 R2, desc[UR4][R2.64] ;  /* 0x0000000402027981 */ /* 0x000f64000c1e1b00 */
.L_x_1:
[----:B------:R-:W-:Y:S05]  /*0100*/  BSYNC B0 ;  /* 0x0000000000007941 */ /* 0x000fea0003800000 */
.L_x_0:
[----:B------:R-:W-:Y:S05]  /*0110*/  @P0 EXIT ;  /* 0x000000000000094d */ /* 0x000fea0003800000 */
[----:B-----5:R-:W-:Y:S01]  /*0120*/  FMUL R2, R2, 0.5 ;  /* 0x3f00000002027820 */ /* 0x020fe20000400000 */
[----:B------:R-:W-:-:S05]  /*0130*/  FMUL R3, R3, 0.5 ;  /* 0x3f00000003037820 */ /* 0x000fca0000400000 */
[----:B------:R-:W-:Y:S01]  /*0140*/  STG.E.64 desc[UR4][R4.64], R2 ;  /* 0x0000000204007986 */ /* 0x000fe2000c101b04 */
[----:B------:R-:W-:Y:S05]  /*0150*/  EXIT ;  /* 0x000000000000794d */ /* 0x000fea0003800000 */
.L_x_2:
[----:B------:R-:W-:-:S00]  /*0160*/  BRA `(.L_x_2) ;  /* 0xfffffffc00fc7947 */ /* 0x000fc0000383ffff */
[----:B------:R-:W-:-:S00]  /*0170*/  NOP ;  /* 0x0000000000007918 */ /* 0x000fc00000000000 */
        /* <DEDUP_REMOVED lines=8> */
.L_x_3:


//--------------------- .nv.constant0.triton_poi_fused_mul_0 --------------------------
	.section	.nv.constant0.triton_poi_fused_mul_0,"a",@progbits
	.sectionflags	@""
	.align	4
.nv.constant0.triton_poi_fused_mul_0:
	.zero		548
